	.headerflags	@"EF_CUDA_TEXMODE_UNIFIED EF_CUDA_64BIT_ADDRESS EF_CUDA_ACCELERATORS EF_CUDA_SM90 EF_CUDA_VIRTUAL_SM(EF_CUDA_SM90)"
	.elftype	@"ET_EXEC"


//--------------------- .nv.info                  --------------------------
	.section	.nv.info,"",@"SHT_CUDA_INFO"
	.align	4


	//----- nvinfo : EIATTR_REGCOUNT
	.align		4
        /*0000*/ 	.byte	0x04, 0x2f
        /*0002*/ 	.short	(.L_3 - .L_2)
	.align		4
.L_2:
        /*0004*/ 	.word	index@(triton_poi_fused__native_batch_norm_legit_no_training_mul_sigmoid_11)
        /*0008*/ 	.word	0x00000020


	//----- nvinfo : EIATTR_MIN_STACK_SIZE
	.align		4
.L_3:
        /*000c*/ 	.byte	0x04, 0x12
        /*000e*/ 	.short	(.L_5 - .L_4)
	.align		4
.L_4:
        /*0010*/ 	.word	index@(triton_poi_fused__native_batch_norm_legit_no_training_mul_sigmoid_11)
        /*0014*/ 	.word	0x00000000


	//----- nvinfo : EIATTR_FRAME_SIZE
	.align		4
.L_5:
        /*0018*/ 	.byte	0x04, 0x11
        /*001a*/ 	.short	(.L_7 - .L_6)
	.align		4
.L_6:
        /*001c*/ 	.word	index@(triton_poi_fused__native_batch_norm_legit_no_training_mul_sigmoid_11)
        /*0020*/ 	.word	0x00000000


	//----- nvinfo : EIATTR_MIN_STACK_SIZE
	.align		4
.L_7:
        /*0024*/ 	.byte	0x04, 0x12
        /*0026*/ 	.short	(.L_9 - .L_8)
	.align		4
.L_8:
        /*0028*/ 	.word	index@(triton_poi_fused__native_batch_norm_legit_no_training_mul_sigmoid_11)
        /*002c*/ 	.word	0x00000000
.L_9:


//--------------------- .nv.info.triton_poi_fused__native_batch_norm_legit_no_training_mul_sigmoid_11 --------------------------
	.section	.nv.info.triton_poi_fused__native_batch_norm_legit_no_training_mul_sigmoid_11,"",@"SHT_CUDA_INFO"
	.sectionflags	@""
	.align	4


	//----- nvinfo : EIATTR_CUDA_API_VERSION
	.align		4
        /*0000*/ 	.byte	0x04, 0x37
        /*0002*/ 	.short	(.L_11 - .L_10)
.L_10:
        /*0004*/ 	.word	0x0000007c


	//----- nvinfo : EIATTR_KPARAM_INFO
	.align		4
.L_11:
        /*0008*/ 	.byte	0x04, 0x17
        /*000a*/ 	.short	(.L_13 - .L_12)
.L_12:
        /*000c*/ 	.word	0x00000000
        /*0010*/ 	.short	0x0006
        /*0012*/ 	.short	0x0030
        /*0014*/ 	.byte	0x00, 0xf0, 0x11, 0x00


	//----- nvinfo : EIATTR_KPARAM_INFO
	.align		4
.L_13:
        /*0018*/ 	.byte	0x04, 0x17
        /*001a*/ 	.short	(.L_15 - .L_14)
.L_14:
        /*001c*/ 	.word	0x00000000
        /*0020*/ 	.short	0x0005
        /*0022*/ 	.short	0x0028
        /*0024*/ 	.byte	0x00, 0xf4, 0x21, 0x00


	//----- nvinfo : EIATTR_KPARAM_INFO
	.align		4
.L_15:
        /*0028*/ 	.byte	0x04, 0x17
        /*002a*/ 	.short	(.L_17 - .L_16)
.L_16:
        /*002c*/ 	.word	0x00000000
        /*0030*/ 	.short	0x0004
        /*0032*/ 	.short	0x0020
        /*0034*/ 	.byte	0x00, 0xf4, 0x21, 0x00


	//----- nvinfo : EIATTR_KPARAM_INFO
	.align		4
.L_17:
        /*0038*/ 	.byte	0x04, 0x17
        /*003a*/ 	.short	(.L_19 - .L_18)
.L_18:
        /*003c*/ 	.word	0x00000000
        /*0040*/ 	.short	0x0003
        /*0042*/ 	.short	0x0018
        /*0044*/ 	.byte	0x00, 0xf4, 0x21, 0x00


	//----- nvinfo : EIATTR_KPARAM_INFO
	.align		4
.L_19:
        /*0048*/ 	.byte	0x04, 0x17
        /*004a*/ 	.short	(.L_21 - .L_20)
.L_20:
        /*004c*/ 	.word	0x00000000
        /*0050*/ 	.short	0x0002
        /*0052*/ 	.short	0x0010
        /*0054*/ 	.byte	0x00, 0xf4, 0x21, 0x00


	//----- nvinfo : EIATTR_KPARAM_INFO
	.align		4
.L_21:
        /*0058*/ 	.byte	0x04, 0x17
        /*005a*/ 	.short	(.L_23 - .L_22)
.L_22:
        /*005c*/ 	.word	0x00000000
        /*0060*/ 	.short	0x0001
        /*0062*/ 	.short	0x0008
        /*0064*/ 	.byte	0x00, 0xf4, 0x21, 0x00


	//----- nvinfo : EIATTR_KPARAM_INFO
	.align		4
.L_23:
        /*0068*/ 	.byte	0x04, 0x17
        /*006a*/ 	.short	(.L_25 - .L_24)
.L_24:
        /*006c*/ 	.word	0x00000000
        /*0070*/ 	.short	0x0000
        /*0072*/ 	.short	0x0000
        /*0074*/ 	.byte	0x00, 0xf4, 0x21, 0x00


	//----- nvinfo : EIATTR_SPARSE_MMA_MASK
	.align		4
.L_25:
        /*0078*/ 	.byte	0x03, 0x50
        /*007a*/ 	.short	0x0000


	//----- nvinfo : EIATTR_MAXREG_COUNT
	.align		4
        /*007c*/ 	.byte	0x03, 0x1b
        /*007e*/ 	.short	0x00ff


	//----- nvinfo : EIATTR_EXIT_INSTR_OFFSETS
	.align		4
        /*0080*/ 	.byte	0x04, 0x1c
        /*0082*/ 	.short	(.L_27 - .L_26)


	//   ....[0]....
.L_26:
        /*0084*/ 	.word	0x00000c90


	//----- nvinfo : EIATTR_REQNTID
	.align		4
.L_27:
        /*0088*/ 	.byte	0x04, 0x10
        /*008a*/ 	.short	(.L_29 - .L_28)
.L_28:
        /*008c*/ 	.word	0x00000080
        /*0090*/ 	.word	0x00000001
        /*0094*/ 	.word	0x00000001


	//----- nvinfo : EIATTR_CBANK_PARAM_SIZE
	.align		4
.L_29:
        /*0098*/ 	.byte	0x03, 0x19
        /*009a*/ 	.short	0x0034


	//----- nvinfo : EIATTR_PARAM_CBANK
	.align		4
        /*009c*/ 	.byte	0x04, 0x0a
        /*009e*/ 	.short	(.L_31 - .L_30)
	.align		4
.L_30:
        /*00a0*/ 	.word	index@(.nv.constant0.triton_poi_fused__native_batch_norm_legit_no_training_mul_sigmoid_11)
        /*00a4*/ 	.short	0x0210
        /*00a6*/ 	.short	0x0034


	//----- nvinfo : EIATTR_SW_WAR
	.align		4
.L_31:
        /*00a8*/ 	.byte	0x04, 0x36
        /*00aa*/ 	.short	(.L_33 - .L_32)
.L_32:
        /*00ac*/ 	.word	0x00000008
.L_33:


//--------------------- .nv.callgraph             --------------------------
	.section	.nv.callgraph,"",@"SHT_CUDA_CALLGRAPH"
	.align	4
	.sectionentsize	8
	.align		4
        /*0000*/ 	.word	0x00000000
	.align		4
        /*0004*/ 	.word	0xffffffff
	.align		4
        /*0008*/ 	.word	0x00000000
	.align		4
        /*000c*/ 	.word	0xfffffffe
	.align		4
        /*0010*/ 	.word	0x00000000
	.align		4
        /*0014*/ 	.word	0xfffffffd
	.align		4
        /*0018*/ 	.word	0x00000000
	.align		4
        /*001c*/ 	.word	0xfffffffc


//--------------------- .nv.constant4             --------------------------
	.section	.nv.constant4,"a",@progbits
	.align	8
	.align		8
.nv.constant4:
        /*0000*/ 	.dword	_$_str
	.align		8
        /*0008*/ 	.dword	_$_str_$_2


//--------------------- .text.triton_poi_fused__native_batch_norm_legit_no_training_mul_sigmoid_11 --------------------------
	.section	.text.triton_poi_fused__native_batch_norm_legit_no_training_mul_sigmoid_11,"ax",@progbits
	.align	128
        .global         triton_poi_fused__native_batch_norm_legit_no_training_mul_sigmoid_11
        .type           triton_poi_fused__native_batch_norm_legit_no_training_mul_sigmoid_11,@function
        .size           triton_poi_fused__native_batch_norm_legit_no_training_mul_sigmoid_11,(.L_x_1 - triton_poi_fused__native_batch_norm_legit_no_training_mul_sigmoid_11)
        .other          triton_poi_fused__native_batch_norm_legit_no_training_mul_sigmoid_11,@"STO_CUDA_ENTRY STV_DEFAULT"
triton_poi_fused__native_batch_norm_legit_no_training_mul_sigmoid_11:
.text.triton_poi_fused__native_batch_norm_legit_no_training_mul_sigmoid_11:
[----:B------:R-:W-:Y:S01]  /*0000*/  LDC R1, c[0x0][0x28] ;  /* 0x00000a00ff017b82 */ /* 0x000fe20000000800 */
[----:B------:R-:W1:Y:S07]  /*0010*/  S2R R0, SR_TID.X ;  /* 0x0000000000007919 */ /* 0x000e6e0000002100 */
[----:B------:R-:W2:Y:S01]  /*0020*/  LDC.64 R4, c[0x0][0x228] ;  /* 0x00008a00ff047b82 */ /* 0x000ea20000000a00 */
[----:B------:R-:W-:Y:S01]  /*0030*/  ULDC.64 UR4, c[0x0][0x208] ;  /* 0x0000820000047ab9 */ /* 0x000fe20000000a00 */
[----:B------:R-:W3:Y:S06]  /*0040*/  S2R R7, SR_CTAID.X ;  /* 0x0000000000077919 */ /* 0x000eec0000002500 */
[----:B------:R-:W4:Y:S08]  /*0050*/  LDC.64 R12, c[0x0][0x220] ;  /* 0x00008800ff0c7b82 */ /* 0x000f300000000a00 */
[----:B------:R-:W5:Y:S08]  /*0060*/  LDC.64 R28, c[0x0][0x218] ;  /* 0x00008600ff1c7b82 */ /* 0x000f700000000a00 */
[----:B------:R-:W5:Y:S01]  /*0070*/  LDC.64 R20, c[0x0][0x230] ;  /* 0x00008c00ff147b82 */ /* 0x000f620000000a00 */
[----:B-1----:R-:W-:-:S07]  /*0080*/  SHF.L.U32 R0, R0, 0x2, RZ ;  /* 0x0000000200007819 */ /* 0x002fce00000006ff */
[----:B------:R-:W1:Y:S01]  /*0090*/  LDC.64 R24, c[0x0][0x238] ;  /* 0x00008e00ff187b82 */ /* 0x000e620000000a00 */
[----:B---3--:R-:W-:Y:S02]  /*00a0*/  SHF.R.S32.HI R3, RZ, 0x15, R7 ;  /* 0x00000015ff037819 */ /* 0x008fe40000011407 */
[----:B------:R-:W-:Y:S02]  /*00b0*/  LOP3.LUT R0, R0, 0x1fc, RZ, 0xc0, !PT ;  /* 0x000001fc00007812 */ /* 0x000fe400078ec0ff */
[----:B------:R-:W-:Y:S02]  /*00c0*/  SGXT R3, R3, 0x1 ;  /* 0x000000010303781a */ /* 0x000fe40000000200 */
[----:B------:R-:W-:-:S04]  /*00d0*/  LEA R0, R7, R0, 0xa ;  /* 0x0000000007007211 */ /* 0x000fc800078e50ff */
[----:B------:R-:W-:-:S04]  /*00e0*/  LEA.HI R3, R3, R0, RZ, 0x7 ;  /* 0x0000000003037211 */ /* 0x000fc800078f38ff */
[----:B------:R-:W-:-:S04]  /*00f0*/  LOP3.LUT R3, R3, 0xffffff80, RZ, 0xc0, !PT ;  /* 0xffffff8003037812 */ /* 0x000fc800078ec0ff */
[----:B------:R-:W-:-:S05]  /*0100*/  IADD3 R3, R0, -R3, RZ ;  /* 0x8000000300037210 */ /* 0x000fca0007ffe0ff */
[----:B--2---:R-:W-:-:S06]  /*0110*/  IMAD.WIDE R4, R3, 0x4, R4 ;  /* 0x0000000403047825 */ /* 0x004fcc00078e0204 */
[----:B------:R-:W2:Y:S01]  /*0120*/  LDG.E.EL.128 R4, desc[UR4][R4.64] ;  /* 0x0000000404047981 */ /* 0x000ea2000c2e1d00 */
[----:B----4-:R-:W-:-:S04]  /*0130*/  IMAD.WIDE R12, R3, 0x4, R12 ;  /* 0x00000004030c7825 */ /* 0x010fc800078e020c */
[----:B-----5:R-:W-:Y:S02]  /*0140*/  IMAD.WIDE R28, R0, 0x4, R28 ;  /* 0x00000004001c7825 */ /* 0x020fe400078e021c */
[----:B------:R-:W3:Y:S04]  /*0150*/  LDG.E.EL.128 R12, desc[UR4][R12.64] ;  /* 0x000000040c0c7981 */ /* 0x000ee8000c2e1d00 */
[----:B------:R-:W3:Y:S01]  /*0160*/  LDG.E.128 R16, desc[UR4][R28.64] ;  /* 0x000000041c107981 */ /* 0x000ee2000c1e1d00 */
[----:B0-----:R-:W-:-:S04]  /*0170*/  IMAD.WIDE R20, R3, 0x4, R20 ;  /* 0x0000000403147825 */ /* 0x001fc800078e0214 */
[----:B-1----:R-:W-:-:S06]  /*0180*/  IMAD.WIDE R24, R3, 0x4, R24 ;  /* 0x0000000403187825 */ /* 0x002fcc00078e0218 */
[----:B------:R-:W4:Y:S01]  /*0190*/  LDG.E.EL.128 R24, desc[UR4][R24.64] ;  /* 0x0000000418187981 */ /* 0x000f22000c2e1d00 */
[----:B--2---:R-:W-:-:S04]  /*01a0*/  FADD R2, R4, 9.9999997473787516356e-06 ;  /* 0x3727c5ac04027421 */ /* 0x004fc80000000000 */
[----:B------:R0:W1:Y:S02]  /*01b0*/  MUFU.SQRT R8, R2 ;  /* 0x0000000200087308 */ /* 0x0000640000002000 */
[----:B0-----:R-:W-:Y:S01]  /*01c0*/  HFMA2.MMA R2, -RZ, RZ, 1.625, 0 ;  /* 0x3e800000ff027435 */ /* 0x001fe200000001ff */
[C---:B-1----:R-:W-:Y:S02]  /*01d0*/  FSETP.GT.AND P0, PT, R8.reuse, 8.50705917302346158658e+37, PT ;  /* 0x7e8000000800780b */ /* 0x042fe40003f04000 */
[----:B------:R-:W-:-:S11]  /*01e0*/  FSETP.GEU.AND P1, PT, R8, 1.175494350822287508e-38, PT ;  /* 0x008000000800780b */ /* 0x000fd60003f2e000 */
[----:B------:R-:W-:-:S04]  /*01f0*/  @P0 FMUL R8, R8, 0.25 ;  /* 0x3e80000008080820 */ /* 0x000fc80000400000 */
[----:B------:R-:W-:-:S04]  /*0200*/  @!P1 FMUL R8, R8, 16777216 ;  /* 0x4b80000008089820 */ /* 0x000fc80000400000 */
[----:B------:R0:W1:Y:S01]  /*0210*/  MUFU.RCP R4, R8 ;  /* 0x0000000800047308 */ /* 0x0000620000001000 */
[----:B------:R-:W-:Y:S01]  /*0220*/  FSEL R23, R2, 1, P0 ;  /* 0x3f80000002177808 */ /* 0x000fe20000000000 */
[----:B0-----:R-:W2:Y:S04]  /*0230*/  LDG.E.128 R8, desc[UR4][R28.64+0x800] ;  /* 0x000800041c087981 */ /* 0x001ea8000c1e1d00 */
[----:B------:R-:W-:-:S04]  /*0240*/  @!P1 FMUL R23, R23, 16777216 ;  /* 0x4b80000017179820 */ /* 0x000fc80000400000 */
[----:B-1----:R-:W-:Y:S02]  /*0250*/  FMUL R3, R4, R23 ;  /* 0x0000001704037220 */ /* 0x002fe40000400000 */
[----:B------:R-:W4:Y:S01]  /*0260*/  LDG.E.EL.128 R20, desc[UR4][R20.64] ;  /* 0x0000000414147981 */ /* 0x000f22000c2e1d00 */
[----:B------:R-:W-:Y:S01]  /*0270*/  FADD R5, R5, 9.9999997473787516356e-06 ;  /* 0x3727c5ac05057421 */ /* 0x000fe20000000000 */
[----:B------:R-:W-:-:S05]  /*0280*/  FADD R6, R6, 9.9999997473787516356e-06 ;  /* 0x3727c5ac06067421 */ /* 0x000fca0000000000 */
[----:B------:R-:W0:Y:S08]  /*0290*/  MUFU.SQRT R5, R5 ;  /* 0x0000000500057308 */ /* 0x000e300000002000 */
[----:B------:R-:W1:Y:S01]  /*02a0*/  MUFU.SQRT R6, R6 ;  /* 0x0000000600067308 */ /* 0x000e620000002000 */
[----:B------:R-:W-:Y:S01]  /*02b0*/  FADD R4, R7, 9.9999997473787516356e-06 ;  /* 0x3727c5ac07047421 */ /* 0x000fe20000000000 */
[----:B0-----:R-:W-:-:S06]  /*02c0*/  FSETP.GT.AND P0, PT, R5, 8.50705917302346158658e+37, PT ;  /* 0x7e8000000500780b */ /* 0x001fcc0003f04000 */
[----:B------:R-:W0:Y:S01]  /*02d0*/  MUFU.SQRT R4, R4 ;  /* 0x0000000400047308 */ /* 0x000e220000002000 */
[C---:B------:R-:W-:Y:S02]  /*02e0*/  FSETP.GEU.AND P3, PT, R5.reuse, 1.175494350822287508e-38, PT ;  /* 0x008000000500780b */ /* 0x040fe40003f6e000 */
[C---:B-1----:R-:W-:Y:S02]  /*02f0*/  FSETP.GT.AND P1, PT, R6.reuse, 8.50705917302346158658e+37, PT ;  /* 0x7e8000000600780b */ /* 0x042fe40003f24000 */
[----:B------:R-:W-:Y:S02]  /*0300*/  FSETP.GEU.AND P4, PT, R6, 1.175494350822287508e-38, PT ;  /* 0x008000000600780b */ /* 0x000fe40003f8e000 */
[----:B------:R-:W-:Y:S01]  /*0310*/  @P0 FMUL R5, R5, 0.25 ;  /* 0x3e80000005050820 */ /* 0x000fe20000400000 */
[----:B0-----:R-:W-:-:S06]  /*0320*/  FSETP.GT.AND P2, PT, R4, 8.50705917302346158658e+37, PT ;  /* 0x7e8000000400780b */ /* 0x001fcc0003f44000 */
[----:B------:R-:W-:Y:S02]  /*0330*/  @!P3 FMUL R5, R5, 16777216 ;  /* 0x4b8000000505b820 */ /* 0x000fe40000400000 */
[----:B------:R-:W-:Y:S02]  /*0340*/  @P1 FMUL R6, R6, 0.25 ;  /* 0x3e80000006061820 */ /* 0x000fe40000400000 */
[----:B------:R0:W1:Y:S02]  /*0350*/  MUFU.RCP R7, R5 ;  /* 0x0000000500077308 */ /* 0x0000640000001000 */
[----:B------:R-:W-:Y:S01]  /*0360*/  @!P4 FMUL R6, R6, 16777216 ;  /* 0x4b8000000606c820 */ /* 0x000fe20000400000 */
[----:B------:R-:W-:Y:S01]  /*0370*/  FSETP.GEU.AND P5, PT, R4, 1.175494350822287508e-38, PT ;  /* 0x008000000400780b */ /* 0x000fe20003fae000 */
[----:B---3--:R-:W-:Y:S01]  /*0380*/  FADD R16, R16, -R12 ;  /* 0x8000000c10107221 */ /* 0x008fe20000000000 */
[----:B------:R-:W-:Y:S01]  /*0390*/  @P2 FMUL R4, R4, 0.25 ;  /* 0x3e80000004042820 */ /* 0x000fe20000400000 */
[----:B0-----:R-:W-:-:S05]  /*03a0*/  FSEL R5, R2, 1, P1 ;  /* 0x3f80000002057808 */ /* 0x001fca0000800000 */
[----:B------:R-:W-:-:S05]  /*03b0*/  @!P4 FMUL R5, R5, 16777216 ;  /* 0x4b8000000505c820 */ /* 0x000fca0000400000 */
[----:B------:R-:W-:-:S06]  /*03c0*/  @!P5 FMUL R4, R4, 16777216 ;  /* 0x4b8000000404d820 */ /* 0x000fcc0000400000 */
[----:B------:R-:W-:Y:S01]  /*03d0*/  MUFU.RCP R4, R4 ;  /* 0x0000000400047308 */ /* 0x000fe20000001000 */
[----:B------:R-:W-:Y:S01]  /*03e0*/  FADD R19, R19, -R15 ;  /* 0x8000000f13137221 */ /* 0x000fe20000000000 */
[----:B--2---:R-:W-:-:S04]  /*03f0*/  FADD R8, R8, -R12 ;  /* 0x8000000c08087221 */ /* 0x004fc80000000000 */
[-C--:B------:R-:W-:Y:S02]  /*0400*/  FMUL R29, R8, R3.reuse ;  /* 0x00000003081d7220 */ /* 0x080fe40000400000 */
[----:B------:R-:W0:Y:S01]  /*0410*/  MUFU.RCP R8, R6 ;  /* 0x0000000600087308 */ /* 0x000e220000001000 */
[----:B------:R-:W-:Y:S01]  /*0420*/  FSEL R12, R2, 1, P0 ;  /* 0x3f800000020c7808 */ /* 0x000fe20000000000 */
[----:B------:R-:W-:-:S04]  /*0430*/  FMUL R3, R16, R3 ;  /* 0x0000000310037220 */ /* 0x000fc80000400000 */
[----:B------:R-:W-:Y:S01]  /*0440*/  @!P3 FMUL R12, R12, 16777216 ;  /* 0x4b8000000c0cb820 */ /* 0x000fe20000400000 */
[----:B----4-:R-:W-:-:S03]  /*0450*/  FFMA R3, R20, R3, R24 ;  /* 0x0000000314037223 */ /* 0x010fc60000000018 */
[----:B-1----:R-:W-:Y:S01]  /*0460*/  FMUL R7, R7, R12 ;  /* 0x0000000c07077220 */ /* 0x002fe20000400000 */
[----:B------:R-:W-:Y:S01]  /*0470*/  FADD R12, R17, -R13 ;  /* 0x8000000d110c7221 */ /* 0x000fe20000000000 */
[----:B------:R-:W-:Y:S01]  /*0480*/  FADD R17, R18, -R14 ;  /* 0x8000000e12117221 */ /* 0x000fe20000000000 */
[----:B------:R-:W-:Y:S01]  /*0490*/  FADD R16, RZ, -R3 ;  /* 0x80000003ff107221 */ /* 0x000fe20000000000 */
[----:B0-----:R-:W-:-:S03]  /*04a0*/  FMUL R8, R8, R5 ;  /* 0x0000000508087220 */ /* 0x001fc60000400000 */
[----:B------:R-:W-:Y:S01]  /*04b0*/  FMUL R16, R16, 1.4426950216293334961 ;  /* 0x3fb8aa3b10107820 */ /* 0x000fe20000400000 */
[----:B------:R-:W-:Y:S01]  /*04c0*/  FMUL R17, R17, R8 ;  /* 0x0000000811117220 */ /* 0x000fe20000400000 */
[----:B------:R-:W-:Y:S01]  /*04d0*/  FFMA R20, R20, R29, R24 ;  /* 0x0000001d14147223 */ /* 0x000fe20000000018 */
[----:B------:R-:W-:Y:S02]  /*04e0*/  FSEL R29, R2, 1, P2 ;  /* 0x3f800000021d7808 */ /* 0x000fe40001000000 */
[----:B------:R-:W-:Y:S01]  /*04f0*/  FFMA R6, R22, R17, R26 ;  /* 0x0000001116067223 */ /* 0x000fe2000000001a */
[----:B------:R-:W-:Y:S01]  /*0500*/  FADD R17, R10, -R14 ;  /* 0x8000000e0a117221 */ /* 0x000fe20000000000 */
[----:B------:R-:W-:Y:S01]  /*0510*/  FSETP.GEU.AND P3, PT, R16, -126, PT ;  /* 0xc2fc00001000780b */ /* 0x000fe20003f6e000 */
[----:B------:R-:W-:Y:S01]  /*0520*/  FADD R10, R9, -R13 ;  /* 0x8000000d090a7221 */ /* 0x000fe20000000000 */
[----:B------:R-:W-:Y:S01]  /*0530*/  FMUL R12, R12, R7 ;  /* 0x000000070c0c7220 */ /* 0x000fe20000400000 */
[----:B------:R-:W-:-:S02]  /*0540*/  @!P5 FMUL R29, R29, 16777216 ;  /* 0x4b8000001d1dd820 */ /* 0x000fc40000400000 */
[----:B------:R-:W-:Y:S01]  /*0550*/  FMUL R10, R10, R7 ;  /* 0x000000070a0a7220 */ /* 0x000fe20000400000 */
[----:B------:R-:W-:Y:S01]  /*0560*/  FFMA R5, R21, R12, R25 ;  /* 0x0000000c15057223 */ /* 0x000fe20000000019 */
[----:B------:R-:W-:Y:S01]  /*0570*/  FADD R7, RZ, -R20 ;  /* 0x80000014ff077221 */ /* 0x000fe20000000000 */
[----:B------:R-:W-:Y:S01]  /*0580*/  FMUL R4, R4, R29 ;  /* 0x0000001d04047220 */ /* 0x000fe20000400000 */
[----:B------:R-:W-:Y:S01]  /*0590*/  FADD R11, R11, -R15 ;  /* 0x8000000f0b0b7221 */ /* 0x000fe20000000000 */
[----:B------:R-:W-:Y:S01]  /*05a0*/  FFMA R21, R21, R10, R25 ;  /* 0x0000000a15157223 */ /* 0x000fe20000000019 */
[----:B------:R-:W-:Y:S01]  /*05b0*/  FMUL R10, R7, 1.4426950216293334961 ;  /* 0x3fb8aa3b070a7820 */ /* 0x000fe20000400000 */
[----:B------:R-:W-:Y:S01]  /*05c0*/  FMUL R17, R17, R8 ;  /* 0x0000000811117220 */ /* 0x000fe20000400000 */
[-C--:B------:R-:W-:Y:S01]  /*05d0*/  FMUL R8, R11, R4.reuse ;  /* 0x000000040b087220 */ /* 0x080fe20000400000 */
[----:B------:R-:W-:Y:S01]  /*05e0*/  FADD R7, RZ, -R21 ;  /* 0x80000015ff077221 */ /* 0x000fe20000000000 */
[----:B------:R-:W-:Y:S01]  /*05f0*/  @!P3 FMUL R16, R16, 0.5 ;  /* 0x3f0000001010b820 */ /* 0x000fe20000400000 */
[----:B------:R-:W-:-:S02]  /*0600*/  FMUL R4, R19, R4 ;  /* 0x0000000413047220 */ /* 0x000fc40000400000 */
[----:B------:R-:W-:Y:S02]  /*0610*/  FMUL R13, R7, 1.4426950216293334961 ;  /* 0x3fb8aa3b070d7820 */ /* 0x000fe40000400000 */
[C---:B------:R-:W-:Y:S01]  /*0620*/  FFMA R7, R23.reuse, R4, R27 ;  /* 0x0000000417077223 */ /* 0x040fe2000000001b */
[----:B------:R-:W-:Y:S01]  /*0630*/  FADD R14, RZ, -R6 ;  /* 0x80000006ff0e7221 */ /* 0x000fe20000000000 */
[----:B------:R-:W0:Y:S01]  /*0640*/  MUFU.EX2 R16, R16 ;  /* 0x0000001000107308 */ /* 0x000e220000000800 */
[----:B------:R-:W-:Y:S01]  /*0650*/  FADD R12, RZ, -R5 ;  /* 0x80000005ff0c7221 */ /* 0x000fe20000000000 */
[----:B------:R-:W-:Y:S01]  /*0660*/  FFMA R22, R22, R17, R26 ;  /* 0x0000001116167223 */ /* 0x000fe2000000001a */
[----:B------:R-:W-:Y:S01]  /*0670*/  FADD R4, RZ, -R7 ;  /* 0x80000007ff047221 */ /* 0x000fe20000000000 */
[----:B------:R-:W-:Y:S01]  /*0680*/  FFMA R23, R23, R8, R27 ;  /* 0x0000000817177223 */ /* 0x000fe2000000001b */
[----:B------:R-:W-:Y:S01]  /*0690*/  FMUL R9, R14, 1.4426950216293334961 ;  /* 0x3fb8aa3b0e097820 */ /* 0x000fe20000400000 */
[----:B------:R-:W-:Y:S01]  /*06a0*/  FMUL R12, R12, 1.4426950216293334961 ;  /* 0x3fb8aa3b0c0c7820 */ /* 0x000fe20000400000 */
[----:B------:R-:W-:Y:S01]  /*06b0*/  FADD R11, RZ, -R22 ;  /* 0x80000016ff0b7221 */ /* 0x000fe20000000000 */
[----:B------:R-:W-:Y:S01]  /*06c0*/  FMUL R8, R4, 1.4426950216293334961 ;  /* 0x3fb8aa3b04087820 */ /* 0x000fe20000400000 */
[----:B------:R-:W-:Y:S01]  /*06d0*/  FADD R4, RZ, -R23 ;  /* 0x80000017ff047221 */ /* 0x000fe20000000000 */
[----:B------:R-:W-:Y:S01]  /*06e0*/  FSETP.GEU.AND P5, PT, R9, -126, PT ;  /* 0xc2fc00000900780b */ /* 0x000fe20003fae000 */
[----:B------:R-:W-:Y:S01]  /*06f0*/  FMUL R11, R11, 1.4426950216293334961 ;  /* 0x3fb8aa3b0b0b7820 */ /* 0x000fe20000400000 */
[----:B------:R-:W-:Y:S01]  /*0700*/  FSETP.GEU.AND P4, PT, R12, -126, PT ;  /* 0xc2fc00000c00780b */ /* 0x000fe20003f8e000 */
[----:B------:R-:W-:Y:S01]  /*0710*/  FMUL R15, R4, 1.4426950216293334961 ;  /* 0x3fb8aa3b040f7820 */ /* 0x000fe20000400000 */
[----:B------:R-:W-:Y:S01]  /*0720*/  FSETP.GEU.AND P0, PT, R13, -126, PT ;  /* 0xc2fc00000d00780b */ /* 0x000fe20003f0e000 */
[----:B0-----:R-:W-:Y:S01]  /*0730*/  @!P3 FMUL R16, R16, R16 ;  /* 0x000000101010b220 */ /* 0x001fe20000400000 */
[----:B------:R-:W-:-:S02]  /*0740*/  FSETP.GEU.AND P6, PT, R10, -126, PT ;  /* 0xc2fc00000a00780b */ /* 0x000fc40003fce000 */
[----:B------:R-:W-:Y:S02]  /*0750*/  FSETP.GEU.AND P2, PT, R8, -126, PT ;  /* 0xc2fc00000800780b */ /* 0x000fe40003f4e000 */
[----:B------:R-:W-:Y:S02]  /*0760*/  FSETP.GEU.AND P1, PT, R11, -126, PT ;  /* 0xc2fc00000b00780b */ /* 0x000fe40003f2e000 */
[----:B------:R-:W-:Y:S01]  /*0770*/  FSETP.GEU.AND P3, PT, R15, -126, PT ;  /* 0xc2fc00000f00780b */ /* 0x000fe20003f6e000 */
[----:B------:R-:W-:Y:S02]  /*0780*/  @!P5 FMUL R9, R9, 0.5 ;  /* 0x3f0000000909d820 */ /* 0x000fe40000400000 */
[----:B------:R-:W-:Y:S02]  /*0790*/  @!P4 FMUL R12, R12, 0.5 ;  /* 0x3f0000000c0cc820 */ /* 0x000fe40000400000 */
[----:B------:R-:W-:Y:S02]  /*07a0*/  @!P0 FMUL R13, R13, 0.5 ;  /* 0x3f0000000d0d8820 */ /* 0x000fe40000400000 */
[----:B------:R-:W-:Y:S01]  /*07b0*/  @!P6 FMUL R10, R10, 0.5 ;  /* 0x3f0000000a0ae820 */ /* 0x000fe20000400000 */
[----:B------:R-:W0:Y:S01]  /*07c0*/  MUFU.EX2 R9, R9 ;  /* 0x0000000900097308 */ /* 0x000e220000000800 */
[----:B------:R-:W-:-:S02]  /*07d0*/  @!P2 FMUL R8, R8, 0.5 ;  /* 0x3f0000000808a820 */ /* 0x000fc40000400000 */
[----:B------:R-:W-:Y:S02]  /*07e0*/  @!P1 FMUL R11, R11, 0.5 ;  /* 0x3f0000000b0b9820 */ /* 0x000fe40000400000 */
[----:B------:R-:W-:-:S03]  /*07f0*/  @!P3 FMUL R15, R15, 0.5 ;  /* 0x3f0000000f0fb820 */ /* 0x000fc60000400000 */
[----:B------:R-:W1:Y:S08]  /*0800*/  MUFU.EX2 R12, R12 ;  /* 0x0000000c000c7308 */ /* 0x000e700000000800 */
[----:B------:R-:W2:Y:S08]  /*0810*/  MUFU.EX2 R13, R13 ;  /* 0x0000000d000d7308 */ /* 0x000eb00000000800 */
[----:B------:R-:W3:Y:S01]  /*0820*/  MUFU.EX2 R14, R11 ;  /* 0x0000000b000e7308 */ /* 0x000ee20000000800 */
[----:B------:R-:W-:-:S07]  /*0830*/  FADD R4, R16, 1 ;  /* 0x3f80000010047421 */ /* 0x000fce0000000000 */
[----:B------:R-:W4:Y:S08]  /*0840*/  MUFU.EX2 R10, R10 ;  /* 0x0000000a000a7308 */ /* 0x000f300000000800 */
[----:B------:R-:W5:Y:S08]  /*0850*/  MUFU.EX2 R8, R8 ;  /* 0x0000000800087308 */ /* 0x000f700000000800 */
[----:B------:R-:W5:Y:S01]  /*0860*/  MUFU.EX2 R15, R15 ;  /* 0x0000000f000f7308 */ /* 0x000f620000000800 */
[----:B0-----:R-:W-:Y:S01]  /*0870*/  @!P5 FMUL R9, R9, R9 ;  /* 0x000000090909d220 */ /* 0x001fe20000400000 */
[----:B-1----:R-:W-:Y:S01]  /*0880*/  @!P4 FMUL R12, R12, R12 ;  /* 0x0000000c0c0cc220 */ /* 0x002fe20000400000 */
[----:B------:R-:W-:Y:S01]  /*0890*/  FSETP.GT.AND P4, PT, R4, 8.50705917302346158658e+37, PT ;  /* 0x7e8000000400780b */ /* 0x000fe20003f84000 */
[----:B--2---:R-:W-:Y:S01]  /*08a0*/  @!P0 FMUL R13, R13, R13 ;  /* 0x0000000d0d0d8220 */ /* 0x004fe20000400000 */
[----:B------:R-:W-:Y:S01]  /*08b0*/  FADD R9, R9, 1 ;  /* 0x3f80000009097421 */ /* 0x000fe20000000000 */
[----:B---3--:R-:W-:Y:S01]  /*08c0*/  @!P1 FMUL R14, R14, R14 ;  /* 0x0000000e0e0e9220 */ /* 0x008fe20000400000 */
[----:B------:R-:W-:Y:S01]  /*08d0*/  FADD R12, R12, 1 ;  /* 0x3f8000000c0c7421 */ /* 0x000fe20000000000 */
[----:B----4-:R-:W-:Y:S01]  /*08e0*/  @!P6 FMUL R10, R10, R10 ;  /* 0x0000000a0a0ae220 */ /* 0x010fe20000400000 */
[----:B-----5:R-:W-:Y:S01]  /*08f0*/  @!P2 FMUL R8, R8, R8 ;  /* 0x000000080808a220 */ /* 0x020fe20000400000 */
[----:B------:R-:W-:Y:S01]  /*0900*/  FADD R17, R13, 1 ;  /* 0x3f8000000d117421 */ /* 0x000fe20000000000 */
[----:B------:R-:W-:Y:S01]  /*0910*/  FADD R13, R14, 1 ;  /* 0x3f8000000e0d7421 */ /* 0x000fe20000000000 */
[----:B------:R-:W-:Y:S01]  /*0920*/  FSETP.GT.AND P6, PT, R9, 8.50705917302346158658e+37, PT ;  /* 0x7e8000000900780b */ /* 0x000fe20003fc4000 */
[----:B------:R-:W-:Y:S01]  /*0930*/  FADD R16, R10, 1 ;  /* 0x3f8000000a107421 */ /* 0x000fe20000000000 */
[----:B------:R-:W-:Y:S01]  /*0940*/  @!P3 FMUL R15, R15, R15 ;  /* 0x0000000f0f0fb220 */ /* 0x000fe20000400000 */
[----:B------:R-:W-:Y:S01]  /*0950*/  FADD R14, R8, 1 ;  /* 0x3f800000080e7421 */ /* 0x000fe20000000000 */
[----:B------:R-:W-:-:S02]  /*0960*/  FSETP.GT.AND P5, PT, R12, 8.50705917302346158658e+37, PT ;  /* 0x7e8000000c00780b */ /* 0x000fc40003fa4000 */
[----:B------:R-:W-:Y:S01]  /*0970*/  FADD R18, R15, 1 ;  /* 0x3f8000000f127421 */ /* 0x000fe20000000000 */
[----:B------:R-:W-:Y:S01]  /*0980*/  FSETP.GT.AND P0, PT, R16, 8.50705917302346158658e+37, PT ;  /* 0x7e8000001000780b */ /* 0x000fe20003f04000 */
[----:B------:R-:W-:Y:S01]  /*0990*/  @P4 FMUL R4, R4, 0.25 ;  /* 0x3e80000004044820 */ /* 0x000fe20000400000 */
[----:B------:R-:W-:Y:S02]  /*09a0*/  FSETP.GT.AND P3, PT, R13, 8.50705917302346158658e+37, PT ;  /* 0x7e8000000d00780b */ /* 0x000fe40003f64000 */
[----:B------:R-:W-:Y:S02]  /*09b0*/  FSETP.GT.AND P2, PT, R14, 8.50705917302346158658e+37, PT ;  /* 0x7e8000000e00780b */ /* 0x000fe40003f44000 */
[----:B------:R-:W-:Y:S02]  /*09c0*/  FSEL R19, R2, 1, P4 ;  /* 0x3f80000002137808 */ /* 0x000fe40002000000 */
[----:B------:R-:W-:Y:S02]  /*09d0*/  FSETP.GT.AND P1, PT, R17, 8.50705917302346158658e+37, PT ;  /* 0x7e8000001100780b */ /* 0x000fe40003f24000 */
[----:B------:R-:W-:Y:S01]  /*09e0*/  FSETP.GT.AND P4, PT, R18, 8.50705917302346158658e+37, PT ;  /* 0x7e8000001200780b */ /* 0x000fe20003f84000 */
[----:B------:R-:W-:Y:S01]  /*09f0*/  @P6 FMUL R9, R9, 0.25 ;  /* 0x3e80000009096820 */ /* 0x000fe20000400000 */
[----:B------:R-:W-:Y:S01]  /*0a00*/  @P5 FMUL R12, R12, 0.25 ;  /* 0x3e8000000c0c5820 */ /* 0x000fe20000400000 */
[----:B------:R-:W0:Y:S01]  /*0a10*/  MUFU.RCP R4, R4 ;  /* 0x0000000400047308 */ /* 0x000e220000001000 */
[----:B------:R-:W-:Y:S01]  /*0a20*/  @P0 FMUL R16, R16, 0.25 ;  /* 0x3e80000010100820 */ /* 0x000fe20000400000 */
[----:B------:R-:W-:-:S02]  /*0a30*/  @P3 FMUL R13, R13, 0.25 ;  /* 0x3e8000000d0d3820 */ /* 0x000fc40000400000 */
[----:B------:R-:W-:-:S04]  /*0a40*/  @P2 FMUL R14, R14, 0.25 ;  /* 0x3e8000000e0e2820 */ /* 0x000fc80000400000 */
[----:B------:R-:W1:Y:S01]  /*0a50*/  MUFU.RCP R10, R12 ;  /* 0x0000000c000a7308 */ /* 0x000e620000001000 */
[----:B------:R-:W-:Y:S01]  /*0a60*/  @P1 FMUL R17, R17, 0.25 ;  /* 0x3e80000011111820 */ /* 0x000fe20000400000 */
[----:B------:R-:W-:-:S06]  /*0a70*/  @P4 FMUL R18, R18, 0.25 ;  /* 0x3e80000012124820 */ /* 0x000fcc0000400000 */
[----:B------:R2:W3:Y:S02]  /*0a80*/  MUFU.RCP R11, R9 ;  /* 0x00000009000b7308 */ /* 0x0004e40000001000 */
[----:B--2---:R-:W2:Y:S06]  /*0a90*/  LDC.64 R8, c[0x0][0x210] ;  /* 0x00008400ff087b82 */ /* 0x004eac0000000a00 */
[----:B------:R-:W4:Y:S01]  /*0aa0*/  MUFU.RCP R12, R16 ;  /* 0x00000010000c7308 */ /* 0x000f220000001000 */
[C---:B------:R-:W-:Y:S02]  /*0ab0*/  FSEL R25, R2.reuse, 1, P5 ;  /* 0x3f80000002197808 */ /* 0x040fe40002800000 */
[----:B------:R-:W-:-:S05]  /*0ac0*/  FSEL R24, R2, 1, P6 ;  /* 0x3f80000002187808 */ /* 0x000fca0003000000 */
[----:B------:R5:W0:Y:S08]  /*0ad0*/  MUFU.RCP R15, R17 ;  /* 0x00000011000f7308 */ /* 0x000a300000001000 */
[----:B------:R-:W0:Y:S08]  /*0ae0*/  MUFU.RCP R13, R13 ;  /* 0x0000000d000d7308 */ /* 0x000e300000001000 */
[----:B------:R-:W2:Y:S08]  /*0af0*/  MUFU.RCP R14, R14 ;  /* 0x0000000e000e7308 */ /* 0x000eb00000001000 */
[----:B------:R-:W2:Y:S01]  /*0b00*/  MUFU.RCP R16, R18 ;  /* 0x0000001200107308 */ /* 0x000ea20000001000 */
[----:B0-----:R-:W-:Y:S01]  /*0b10*/  FMUL R4, R4, R19 ;  /* 0x0000001304047220 */ /* 0x001fe20000400000 */
[----:B-1----:R-:W-:Y:S01]  /*0b20*/  FMUL R10, R10, R25 ;  /* 0x000000190a0a7220 */ /* 0x002fe20000400000 */
[----:B---3--:R-:W-:Y:S01]  /*0b30*/  FMUL R11, R11, R24 ;  /* 0x000000180b0b7220 */ /* 0x008fe20000400000 */
[----:B-----5:R-:W-:-:S02]  /*0b40*/  FSEL R17, R2, 1, P0 ;  /* 0x3f80000002117808 */ /* 0x020fc40000000000 */
[C---:B------:R-:W-:Y:S02]  /*0b50*/  FSEL R24, R2.reuse, 1, P1 ;  /* 0x3f80000002187808 */ /* 0x040fe40000800000 */
[C---:B------:R-:W-:Y:S02]  /*0b60*/  FSEL R26, R2.reuse, 1, P3 ;  /* 0x3f800000021a7808 */ /* 0x040fe40001800000 */
[C---:B------:R-:W-:Y:S02]  /*0b70*/  FSEL R19, R2.reuse, 1, P2 ;  /* 0x3f80000002137808 */ /* 0x040fe40001000000 */
[----:B------:R-:W-:Y:S01]  /*0b80*/  FSEL R25, R2, 1, P4 ;  /* 0x3f80000002197808 */ /* 0x000fe20002000000 */
[----:B----4-:R-:W-:Y:S01]  /*0b90*/  FMUL R17, R12, R17 ;  /* 0x000000110c117220 */ /* 0x010fe20000400000 */
[----:B------:R-:W-:Y:S01]  /*0ba0*/  FMUL R2, R15, R24 ;  /* 0x000000180f027220 */ /* 0x000fe20000400000 */
[----:B------:R-:W-:Y:S01]  /*0bb0*/  FMUL R13, R13, R26 ;  /* 0x0000001a0d0d7220 */ /* 0x000fe20000400000 */
[----:B--2---:R-:W-:Y:S01]  /*0bc0*/  FMUL R14, R14, R19 ;  /* 0x000000130e0e7220 */ /* 0x004fe20000400000 */
[----:B------:R-:W-:Y:S01]  /*0bd0*/  FMUL R16, R16, R25 ;  /* 0x0000001910107220 */ /* 0x000fe20000400000 */
[----:B------:R-:W-:-:S04]  /*0be0*/  IMAD.WIDE R8, R0, 0x4, R8 ;  /* 0x0000000400087825 */ /* 0x000fc800078e0208 */
[----:B------:R-:W-:Y:S01]  /*0bf0*/  FMUL R4, R3, R4 ;  /* 0x0000000403047220 */ /* 0x000fe20000400000 */
[----:B------:R-:W-:Y:S01]  /*0c00*/  FMUL R5, R5, R10 ;  /* 0x0000000a05057220 */ /* 0x000fe20000400000 */
[----:B------:R-:W-:Y:S01]  /*0c10*/  FMUL R6, R6, R11 ;  /* 0x0000000b06067220 */ /* 0x000fe20000400000 */
[----:B------:R-:W-:Y:S01]  /*0c20*/  FMUL R20, R20, R17 ;  /* 0x0000001114147220 */ /* 0x000fe20000400000 */
[----:B------:R-:W-:Y:S01]  /*0c30*/  FMUL R21, R21, R2 ;  /* 0x0000000215157220 */ /* 0x000fe20000400000 */
[----:B------:R-:W-:Y:S01]  /*0c40*/  FMUL R22, R22, R13 ;  /* 0x0000000d16167220 */ /* 0x000fe20000400000 */
[----:B------:R-:W-:Y:S01]  /*0c50*/  FMUL R7, R7, R14 ;  /* 0x0000000e07077220 */ /* 0x000fe20000400000 */
[----:B------:R-:W-:-:S04]  /*0c60*/  FMUL R23, R23, R16 ;  /* 0x0000001017177220 */ /* 0x000fc80000400000 */
[----:B------:R-:W-:Y:S04]  /*0c70*/  STG.E.128 desc[UR4][R8.64], R4 ;  /* 0x0000000408007986 */ /* 0x000fe8000c101d04 */
[----:B------:R-:W-:Y:S01]  /*0c80*/  STG.E.128 desc[UR4][R8.64+0x800], R20 ;  /* 0x0008001408007986 */ /* 0x000fe2000c101d04 */
[----:B------:R-:W-:Y:S05]  /*0c90*/  EXIT ;  /* 0x000000000000794d */ /* 0x000fea0003800000 */
.L_x_0:
[----:B------:R-:W-:-:S00]  /*0ca0*/  BRA `(.L_x_0) ;  /* 0xfffffffc00fc7947 */ /* 0x000fc0000383ffff */
[----:B------:R-:W-:-:S00]  /*0cb0*/  NOP ;  /* 0x0000000000007918 */ /* 0x000fc00000000000 */
        /* <DEDUP_REMOVED lines=12> */
.L_x_1:


//--------------------- .nv.global.init           --------------------------
	.section	.nv.global.init,"aw",@progbits
.nv.global.init:
	.type		_$_str,@object
	.size		_$_str,(_$_str_$_2 - _$_str)
_$_str:
        /*0000*/ 	.byte	0x5f, 0x5f, 0x43, 0x55, 0x44, 0x41, 0x5f, 0x46, 0x54, 0x5a, 0x00
	.type		_$_str_$_2,@object
	.size		_$_str_$_2,(.L_1 - _$_str_$_2)
_$_str_$_2:
        /*000b*/ 	.byte	0x5f, 0x5f, 0x43, 0x55, 0x44, 0x41, 0x5f, 0x50, 0x52, 0x45, 0x43, 0x5f, 0x53, 0x51, 0x52, 0x54
        /*001b*/ 	.byte	0x00
.L_1:


//--------------------- .nv.constant0.triton_poi_fused__native_batch_norm_legit_no_training_mul_sigmoid_11 --------------------------
	.section	.nv.constant0.triton_poi_fused__native_batch_norm_legit_no_training_mul_sigmoid_11,"a",@progbits
	.sectionflags	@""
	.align	4
.nv.constant0.triton_poi_fused__native_batch_norm_legit_no_training_mul_sigmoid_11:
	.zero		580
